//
// Generated by NVIDIA NVVM Compiler
//
// Compiler Build ID: CL-36424714
// Cuda compilation tools, release 13.0, V13.0.88
// Based on NVVM 20.0.0
//

.version 9.0
.target sm_100
.address_size 64

	// .globl	_Z28voxel_pooling_forward_kerneliiiiiiPKiPKfPfPi

.visible .entry _Z28voxel_pooling_forward_kerneliiiiiiPKiPKfPfPi(
	.param .u32 _Z28voxel_pooling_forward_kerneliiiiiiPKiPKfPfPi_param_0,
	.param .u32 _Z28voxel_pooling_forward_kerneliiiiiiPKiPKfPfPi_param_1,
	.param .u32 _Z28voxel_pooling_forward_kerneliiiiiiPKiPKfPfPi_param_2,
	.param .u32 _Z28voxel_pooling_forward_kerneliiiiiiPKiPKfPfPi_param_3,
	.param .u32 _Z28voxel_pooling_forward_kerneliiiiiiPKiPKfPfPi_param_4,
	.param .u32 _Z28voxel_pooling_forward_kerneliiiiiiPKiPKfPfPi_param_5,
	.param .u64 .ptr .align 1 _Z28voxel_pooling_forward_kerneliiiiiiPKiPKfPfPi_param_6,
	.param .u64 .ptr .align 1 _Z28voxel_pooling_forward_kerneliiiiiiPKiPKfPfPi_param_7,
	.param .u64 .ptr .align 1 _Z28voxel_pooling_forward_kerneliiiiiiPKiPKfPfPi_param_8,
	.param .u64 .ptr .align 1 _Z28voxel_pooling_forward_kerneliiiiiiPKiPKfPfPi_param_9
)
{
	.reg .pred 	%p<15>;
	.reg .b32 	%r<25>;
	.reg .b32 	%f<3>;
	.reg .b64 	%rd<17>;

	ld.param.u32 	%r12, [_Z28voxel_pooling_forward_kerneliiiiiiPKiPKfPfPi_param_0];
	ld.param.u32 	%r7, [_Z28voxel_pooling_forward_kerneliiiiiiPKiPKfPfPi_param_1];
	ld.param.u32 	%r8, [_Z28voxel_pooling_forward_kerneliiiiiiPKiPKfPfPi_param_2];
	ld.param.u32 	%r9, [_Z28voxel_pooling_forward_kerneliiiiiiPKiPKfPfPi_param_3];
	ld.param.u32 	%r10, [_Z28voxel_pooling_forward_kerneliiiiiiPKiPKfPfPi_param_4];
	ld.param.u32 	%r11, [_Z28voxel_pooling_forward_kerneliiiiiiPKiPKfPfPi_param_5];
	ld.param.u64 	%rd1, [_Z28voxel_pooling_forward_kerneliiiiiiPKiPKfPfPi_param_6];
	ld.param.u64 	%rd2, [_Z28voxel_pooling_forward_kerneliiiiiiPKiPKfPfPi_param_7];
	ld.param.u64 	%rd3, [_Z28voxel_pooling_forward_kerneliiiiiiPKiPKfPfPi_param_8];
	ld.param.u64 	%rd4, [_Z28voxel_pooling_forward_kerneliiiiiiPKiPKfPfPi_param_9];
	mov.u32 	%r13, %ctaid.x;
	mov.u32 	%r14, %tid.x;
	mov.u32 	%r15, %ntid.x;
	mad.lo.s32 	%r1, %r13, %r15, %r14;
	mul.lo.s32 	%r16, %r7, %r12;
	mul.lo.s32 	%r17, %r16, %r8;
	setp.ge.s32 	%p1, %r1, %r17;
	@%p1 bra 	$L__BB0_3;
	cvta.to.global.u64 	%rd5, %rd1;
	mul.lo.s32 	%r18, %r8, %r7;
	div.s32 	%r2, %r1, %r18;
	div.s32 	%r3, %r1, %r8;
	mul.lo.s32 	%r4, %r3, 3;
	mul.wide.s32 	%rd6, %r4, 4;
	add.s64 	%rd7, %rd5, %rd6;
	ld.global.u32 	%r5, [%rd7];
	ld.global.u32 	%r6, [%rd7+4];
	ld.global.u32 	%r19, [%rd7+8];
	setp.lt.s32 	%p2, %r5, 0;
	setp.ge.s32 	%p3, %r5, %r9;
	or.pred  	%p4, %p2, %p3;
	setp.lt.s32 	%p5, %r6, 0;
	setp.ge.s32 	%p6, %r6, %r10;
	or.pred  	%p7, %p5, %p6;
	or.pred  	%p9, %p4, %p7;
	setp.lt.s32 	%p10, %r19, 0;
	setp.ge.s32 	%p11, %r19, %r11;
	or.pred  	%p12, %p10, %p11;
	or.pred  	%p14, %p9, %p12;
	@%p14 bra 	$L__BB0_3;
	rem.s32 	%r20, %r1, %r8;
	cvta.to.global.u64 	%rd8, %rd4;
	add.s64 	%rd10, %rd8, %rd6;
	st.global.u32 	[%rd10], %r2;
	st.global.u32 	[%rd10+4], %r6;
	st.global.u32 	[%rd10+8], %r5;
	mad.lo.s32 	%r21, %r2, %r10, %r6;
	mad.lo.s32 	%r22, %r21, %r9, %r5;
	mad.lo.s32 	%r23, %r22, %r8, %r20;
	cvta.to.global.u64 	%rd11, %rd3;
	mul.wide.s32 	%rd12, %r23, 4;
	add.s64 	%rd13, %rd11, %rd12;
	mad.lo.s32 	%r24, %r3, %r8, %r20;
	cvta.to.global.u64 	%rd14, %rd2;
	mul.wide.s32 	%rd15, %r24, 4;
	add.s64 	%rd16, %rd14, %rd15;
	ld.global.f32 	%f1, [%rd16];
	atom.global.add.f32 	%f2, [%rd13], %f1;
$L__BB0_3:
	ret;

}


// ===== COMPILED SASS (sm_100) =====

	.target	sm_100

	.elftype	@"ET_EXEC"


//--------------------- .note.nv.tkinfo           --------------------------
	.section	.note.nv.tkinfo,"",@"SHT_NOTE"
	.sectionflags	@"SHF_NOTE_NV_TKINFO"
	.tkinfo
        /*0018*/ 	.word	0x00000002
        /*0030*/ 	.string	""
        /*0030*/ 	.string	"ptxas"
        /*0030*/ 	.string	"Cuda compilation tools, release 13.0, V13.0.88"
        /*0030*/ 	.string	"Build cuda_13.0.r13.0/compiler.36424714_0"
        /*0030*/ 	.string	"-arch sm_100 -m 64 "



//--------------------- .note.nv.cuinfo           --------------------------
	.section	.note.nv.cuinfo,"",@"SHT_NOTE"
	.sectionflags	@"SHF_NOTE_NV_CUINFO"
        /*0018*/ 	.short	0x0002
        /*001a*/ 	.short	0x0064
        /*001c*/ 	.short	0x0082
	.zero		2


//--------------------- .nv.info                  --------------------------
	.section	.nv.info,"",@"SHT_CUDA_INFO"
	.align	4


	//----- nvinfo : EIATTR_REGCOUNT
	.align		4
        /*0000*/ 	.byte	0x04, 0x2f
        /*0002*/ 	.short	(.L_1 - .L_0)
	.align		4
.L_0:
        /*0004*/ 	.word	index@(_Z28voxel_pooling_forward_kerneliiiiiiPKiPKfPfPi)
        /*0008*/ 	.word	0x00000017


	//----- nvinfo : EIATTR_FRAME_SIZE
	.align		4
.L_1:
        /*000c*/ 	.byte	0x04, 0x11
        /*000e*/ 	.short	(.L_3 - .L_2)
	.align		4
.L_2:
        /*0010*/ 	.word	index@(_Z28voxel_pooling_forward_kerneliiiiiiPKiPKfPfPi)
        /*0014*/ 	.word	0x00000000


	//----- nvinfo : EIATTR_MIN_STACK_SIZE
	.align		4
.L_3:
        /*0018*/ 	.byte	0x04, 0x12
        /*001a*/ 	.short	(.L_5 - .L_4)
	.align		4
.L_4:
        /*001c*/ 	.word	index@(_Z28voxel_pooling_forward_kerneliiiiiiPKiPKfPfPi)
        /*0020*/ 	.word	0x00000000
.L_5:


//--------------------- .nv.compat                --------------------------
	.section	.nv.compat,"",@"SHT_CUDA_COMPAT_INFO"
	.align	4
        /*0000*/ 	.byte	0x02, 0x09, 0x00, 0x00, 0x02, 0x02, 0x01, 0x00, 0x02, 0x05, 0x05, 0x00, 0x03, 0x07, 0x01, 0x01
        /*0010*/ 	.byte	0x02, 0x03, 0x00, 0x00, 0x02, 0x06, 0x01, 0x00, 0x04, 0x0b, 0x08, 0x00, 0x09, 0x00, 0x00, 0x00
        /*0020*/ 	.byte	0x00, 0x00, 0x00, 0x00


//--------------------- .nv.info._Z28voxel_pooling_forward_kerneliiiiiiPKiPKfPfPi --------------------------
	.section	.nv.info._Z28voxel_pooling_forward_kerneliiiiiiPKiPKfPfPi,"",@"SHT_CUDA_INFO"
	.sectionflags	@""
	.align	4


	//----- nvinfo : EIATTR_CUDA_API_VERSION
	.align		4
        /*0000*/ 	.byte	0x04, 0x37
        /*0002*/ 	.short	(.L_7 - .L_6)
.L_6:
        /*0004*/ 	.word	0x00000082


	//----- nvinfo : EIATTR_KPARAM_INFO
	.align		4
.L_7:
        /*0008*/ 	.byte	0x04, 0x17
        /*000a*/ 	.short	(.L_9 - .L_8)
.L_8:
        /*000c*/ 	.word	0x00000000
        /*0010*/ 	.short	0x0009
        /*0012*/ 	.short	0x0030
        /*0014*/ 	.byte	0x00, 0xf5, 0x21, 0x00


	//----- nvinfo : EIATTR_KPARAM_INFO
	.align		4
.L_9:
        /*0018*/ 	.byte	0x04, 0x17
        /*001a*/ 	.short	(.L_11 - .L_10)
.L_10:
        /*001c*/ 	.word	0x00000000
        /*0020*/ 	.short	0x0008
        /*0022*/ 	.short	0x0028
        /*0024*/ 	.byte	0x00, 0xf5, 0x21, 0x00


	//----- nvinfo : EIATTR_KPARAM_INFO
	.align		4
.L_11:
        /*0028*/ 	.byte	0x04, 0x17
        /*002a*/ 	.short	(.L_13 - .L_12)
.L_12:
        /*002c*/ 	.word	0x00000000
        /*0030*/ 	.short	0x0007
        /*0032*/ 	.short	0x0020
        /*0034*/ 	.byte	0x00, 0xf5, 0x21, 0x00


	//----- nvinfo : EIATTR_KPARAM_INFO
	.align		4
.L_13:
        /*0038*/ 	.byte	0x04, 0x17
        /*003a*/ 	.short	(.L_15 - .L_14)
.L_14:
        /*003c*/ 	.word	0x00000000
        /*0040*/ 	.short	0x0006
        /*0042*/ 	.short	0x0018
        /*0044*/ 	.byte	0x00, 0xf5, 0x21, 0x00


	//----- nvinfo : EIATTR_KPARAM_INFO
	.align		4
.L_15:
        /*0048*/ 	.byte	0x04, 0x17
        /*004a*/ 	.short	(.L_17 - .L_16)
.L_16:
        /*004c*/ 	.word	0x00000000
        /*0050*/ 	.short	0x0005
        /*0052*/ 	.short	0x0014
        /*0054*/ 	.byte	0x00, 0xf0, 0x11, 0x00


	//----- nvinfo : EIATTR_KPARAM_INFO
	.align		4
.L_17:
        /*0058*/ 	.byte	0x04, 0x17
        /*005a*/ 	.short	(.L_19 - .L_18)
.L_18:
        /*005c*/ 	.word	0x00000000
        /*0060*/ 	.short	0x0004
        /*0062*/ 	.short	0x0010
        /*0064*/ 	.byte	0x00, 0xf0, 0x11, 0x00


	//----- nvinfo : EIATTR_KPARAM_INFO
	.align		4
.L_19:
        /*0068*/ 	.byte	0x04, 0x17
        /*006a*/ 	.short	(.L_21 - .L_20)
.L_20:
        /*006c*/ 	.word	0x00000000
        /*0070*/ 	.short	0x0003
        /*0072*/ 	.short	0x000c
        /*0074*/ 	.byte	0x00, 0xf0, 0x11, 0x00


	//----- nvinfo : EIATTR_KPARAM_INFO
	.align		4
.L_21:
        /*0078*/ 	.byte	0x04, 0x17
        /*007a*/ 	.short	(.L_23 - .L_22)
.L_22:
        /*007c*/ 	.word	0x00000000
        /*0080*/ 	.short	0x0002
        /*0082*/ 	.short	0x0008
        /*0084*/ 	.byte	0x00, 0xf0, 0x11, 0x00


	//----- nvinfo : EIATTR_KPARAM_INFO
	.align		4
.L_23:
        /*0088*/ 	.byte	0x04, 0x17
        /*008a*/ 	.short	(.L_25 - .L_24)
.L_24:
        /*008c*/ 	.word	0x00000000
        /*0090*/ 	.short	0x0001
        /*0092*/ 	.short	0x0004
        /*0094*/ 	.byte	0x00, 0xf0, 0x11, 0x00


	//----- nvinfo : EIATTR_KPARAM_INFO
	.align		4
.L_25:
        /*0098*/ 	.byte	0x04, 0x17
        /*009a*/ 	.short	(.L_27 - .L_26)
.L_26:
        /*009c*/ 	.word	0x00000000
        /*00a0*/ 	.short	0x0000
        /*00a2*/ 	.short	0x0000
        /*00a4*/ 	.byte	0x00, 0xf0, 0x11, 0x00


	//----- nvinfo : EIATTR_SPARSE_MMA_MASK
	.align		4
.L_27:
        /*00a8*/ 	.byte	0x03, 0x50
        /*00aa*/ 	.short	0x0000


	//----- nvinfo : EIATTR_MAXREG_COUNT
	.align		4
        /*00ac*/ 	.byte	0x03, 0x1b
        /*00ae*/ 	.short	0x00ff


	//----- nvinfo : EIATTR_MERCURY_ISA_VERSION
	.align		4
        /*00b0*/ 	.byte	0x03, 0x5f
        /*00b2*/ 	.short	0x0101


	//----- nvinfo : EIATTR_VRC_CTA_INIT_COUNT
	.align		4
        /*00b4*/ 	.byte	0x02, 0x4a
	.zero		1
	.zero		1


	//----- nvinfo : EIATTR_EXIT_INSTR_OFFSETS
	.align		4
        /*00b8*/ 	.byte	0x04, 0x1c
        /*00ba*/ 	.short	(.L_29 - .L_28)


	//   ....[0]....
.L_28:
        /*00bc*/ 	.word	0x000000a0


	//   ....[1]....
        /*00c0*/ 	.word	0x00000440


	//   ....[2]....
        /*00c4*/ 	.word	0x00000610


	//----- nvinfo : EIATTR_CBANK_PARAM_SIZE
	.align		4
.L_29:
        /*00c8*/ 	.byte	0x03, 0x19
        /*00ca*/ 	.short	0x0038


	//----- nvinfo : EIATTR_PARAM_CBANK
	.align		4
        /*00cc*/ 	.byte	0x04, 0x0a
        /*00ce*/ 	.short	(.L_31 - .L_30)
	.align		4
.L_30:
        /*00d0*/ 	.word	index@(.nv.constant0._Z28voxel_pooling_forward_kerneliiiiiiPKiPKfPfPi)
        /*00d4*/ 	.short	0x0380
        /*00d6*/ 	.short	0x0038


	//----- nvinfo : EIATTR_SW_WAR
	.align		4
.L_31:
        /*00d8*/ 	.byte	0x04, 0x36
        /*00da*/ 	.short	(.L_33 - .L_32)
.L_32:
        /*00dc*/ 	.word	0x00000008
.L_33:


//--------------------- .nv.callgraph             --------------------------
	.section	.nv.callgraph,"",@"SHT_CUDA_CALLGRAPH"
	.align	4
	.sectionentsize	8
	.align		4
        /*0000*/ 	.word	0x00000000
	.align		4
        /*0004*/ 	.word	0xffffffff
	.align		4
        /*0008*/ 	.word	0x00000000
	.align		4
        /*000c*/ 	.word	0xfffffffe
	.align		4
        /*0010*/ 	.word	0x00000000
	.align		4
        /*0014*/ 	.word	0xfffffffd
	.align		4
        /*0018*/ 	.word	0x00000000
	.align		4
        /*001c*/ 	.word	0xfffffffc


//--------------------- .text._Z28voxel_pooling_forward_kerneliiiiiiPKiPKfPfPi --------------------------
	.section	.text._Z28voxel_pooling_forward_kerneliiiiiiPKiPKfPfPi,"ax",@progbits
	.align	128
        .global         _Z28voxel_pooling_forward_kerneliiiiiiPKiPKfPfPi
        .type           _Z28voxel_pooling_forward_kerneliiiiiiPKiPKfPfPi,@function
        .size           _Z28voxel_pooling_forward_kerneliiiiiiPKiPKfPfPi,(.L_x_1 - _Z28voxel_pooling_forward_kerneliiiiiiPKiPKfPfPi)
        .other          _Z28voxel_pooling_forward_kerneliiiiiiPKiPKfPfPi,@"STO_CUDA_ENTRY STV_DEFAULT"
_Z28voxel_pooling_forward_kerneliiiiiiPKiPKfPfPi:
.text._Z28voxel_pooling_forward_kerneliiiiiiPKiPKfPfPi:
[----:B------:R-:W-:Y:S01]  /*0000*/  LDC R1, c[0x0][0x37c] ;  /* 0x0000df00ff017b82 */ /* 0x000fe20000000800 */
[----:B------:R-:W0:Y:S07]  /*0010*/  S2R R5, SR_TID.X ;  /* 0x0000000000057919 */ /* 0x000e2e0000002100 */
[----:B------:R-:W0:Y:S01]  /*0020*/  S2UR UR6, SR_CTAID.X ;  /* 0x00000000000679c3 */ /* 0x000e220000002500 */
[----:B------:R-:W1:Y:S07]  /*0030*/  LDCU.64 UR4, c[0x0][0x380] ;  /* 0x00007000ff0477ac */ /* 0x000e6e0008000a00 */
[----:B------:R-:W0:Y:S08]  /*0040*/  LDC R2, c[0x0][0x360] ;  /* 0x0000d800ff027b82 */ /* 0x000e300000000800 */
[----:B------:R-:W2:Y:S01]  /*0050*/  LDC R0, c[0x0][0x388] ;  /* 0x0000e200ff007b82 */ /* 0x000ea20000000800 */
[----:B-1----:R-:W-:Y:S01]  /*0060*/  UIMAD UR4, UR5, UR4, URZ ;  /* 0x00000004050472a4 */ /* 0x002fe2000f8e02ff */
[----:B0-----:R-:W-:-:S05]  /*0070*/  IMAD R5, R2, UR6, R5 ;  /* 0x0000000602057c24 */ /* 0x001fca000f8e0205 */
[----:B--2---:R-:W-:-:S05]  /*0080*/  IMAD R2, R0, UR4, RZ ;  /* 0x0000000400027c24 */ /* 0x004fca000f8e02ff */
[----:B------:R-:W-:-:S13]  /*0090*/  ISETP.GE.AND P0, PT, R5, R2, PT ;  /* 0x000000020500720c */ /* 0x000fda0003f06270 */
[----:B------:R-:W-:Y:S05]  /*00a0*/  @P0 EXIT ;  /* 0x000000000000094d */ /* 0x000fea0003800000 */
[-C--:B------:R-:W-:Y:S01]  /*00b0*/  IABS R4, R0.reuse ;  /* 0x0000000000047213 */ /* 0x080fe20000000000 */
[----:B------:R-:W0:Y:S01]  /*00c0*/  LDC.64 R16, c[0x0][0x398] ;  /* 0x0000e600ff107b82 */ /* 0x000e220000000a00 */
[----:B------:R-:W-:Y:S01]  /*00d0*/  IABS R9, R5 ;  /* 0x0000000500097213 */ /* 0x000fe20000000000 */
[----:B------:R-:W1:Y:S01]  /*00e0*/  LDCU.64 UR6, c[0x0][0x358] ;  /* 0x00006b00ff0677ac */ /* 0x000e620008000a00 */
[----:B------:R-:W2:Y:S01]  /*00f0*/  I2F.RP R6, R4 ;  /* 0x0000000400067306 */ /* 0x000ea20000209400 */
[C---:B------:R-:W-:Y:S01]  /*0100*/  ISETP.NE.AND P3, PT, R0.reuse, RZ, PT ;  /* 0x000000ff0000720c */ /* 0x040fe20003f65270 */
[----:B------:R-:W-:Y:S01]  /*0110*/  IMAD R12, R0, UR5, RZ ;  /* 0x00000005000c7c24 */ /* 0x000fe2000f8e02ff */
[----:B------:R-:W3:Y:S01]  /*0120*/  LDCU UR4, c[0x0][0x38c] ;  /* 0x00007180ff0477ac */ /* 0x000ee20008000800 */
[----:B------:R-:W4:Y:S04]  /*0130*/  LDCU.64 UR8, c[0x0][0x390] ;  /* 0x00007200ff0877ac */ /* 0x000f280008000a00 */
[----:B--2---:R-:W2:Y:S02]  /*0140*/  MUFU.RCP R6, R6 ;  /* 0x0000000600067308 */ /* 0x004ea40000001000 */
[----:B--2---:R-:W-:Y:S01]  /*0150*/  VIADD R2, R6, 0xffffffe ;  /* 0x0ffffffe06027836 */ /* 0x004fe20000000000 */
[----:B------:R-:W-:-:S05]  /*0160*/  LOP3.LUT R6, RZ, R0, RZ, 0x33, !PT ;  /* 0x00000000ff067212 */ /* 0x000fca00078e33ff */
[----:B------:R2:W5:Y:S02]  /*0170*/  F2I.FTZ.U32.TRUNC.NTZ R3, R2 ;  /* 0x0000000200037305 */ /* 0x000564000021f000 */
[----:B--2---:R-:W-:Y:S02]  /*0180*/  IMAD.MOV.U32 R2, RZ, RZ, RZ ;  /* 0x000000ffff027224 */ /* 0x004fe400078e00ff */
[----:B-----5:R-:W-:-:S04]  /*0190*/  IMAD.MOV R7, RZ, RZ, -R3 ;  /* 0x000000ffff077224 */ /* 0x020fc800078e0a03 */
[----:B------:R-:W-:-:S04]  /*01a0*/  IMAD R7, R7, R4, RZ ;  /* 0x0000000407077224 */ /* 0x000fc800078e02ff */
[----:B------:R-:W-:Y:S01]  /*01b0*/  IMAD.HI.U32 R8, R3, R7, R2 ;  /* 0x0000000703087227 */ /* 0x000fe200078e0002 */
[----:B------:R-:W-:-:S04]  /*01c0*/  LOP3.LUT R2, R5, R0, RZ, 0x3c, !PT ;  /* 0x0000000005027212 */ /* 0x000fc800078e3cff */
[----:B------:R-:W-:Y:S01]  /*01d0*/  ISETP.GE.AND P2, PT, R2, RZ, PT ;  /* 0x000000ff0200720c */ /* 0x000fe20003f46270 */
[----:B------:R-:W-:-:S05]  /*01e0*/  IMAD.HI.U32 R8, R8, R9, RZ ;  /* 0x0000000908087227 */ /* 0x000fca00078e00ff */
[----:B------:R-:W-:-:S05]  /*01f0*/  IADD3 R7, PT, PT, -R8, RZ, RZ ;  /* 0x000000ff08077210 */ /* 0x000fca0007ffe1ff */
[----:B------:R-:W-:-:S05]  /*0200*/  IMAD R7, R4, R7, R9 ;  /* 0x0000000704077224 */ /* 0x000fca00078e0209 */
[----:B------:R-:W-:-:S13]  /*0210*/  ISETP.GT.U32.AND P1, PT, R4, R7, PT ;  /* 0x000000070400720c */ /* 0x000fda0003f24070 */
[----:B------:R-:W-:Y:S02]  /*0220*/  @!P1 IMAD.IADD R7, R7, 0x1, -R4 ;  /* 0x0000000107079824 */ /* 0x000fe400078e0a04 */
[----:B------:R-:W-:-:S03]  /*0230*/  @!P1 VIADD R8, R8, 0x1 ;  /* 0x0000000108089836 */ /* 0x000fc60000000000 */
[----:B------:R-:W-:-:S13]  /*0240*/  ISETP.GE.U32.AND P0, PT, R7, R4, PT ;  /* 0x000000040700720c */ /* 0x000fda0003f06070 */
[----:B------:R-:W-:-:S05]  /*0250*/  @P0 IADD3 R8, PT, PT, R8, 0x1, RZ ;  /* 0x0000000108080810 */ /* 0x000fca0007ffe0ff */
[----:B------:R-:W-:-:S05]  /*0260*/  @!P2 IMAD.MOV R8, RZ, RZ, -R8 ;  /* 0x000000ffff08a224 */ /* 0x000fca00078e0a08 */
[----:B------:R-:W-:-:S05]  /*0270*/  SEL R15, R6, R8, !P3 ;  /* 0x00000008060f7207 */ /* 0x000fca0005800000 */
[----:B------:R-:W-:-:S04]  /*0280*/  IMAD R13, R15, 0x3, RZ ;  /* 0x000000030f0d7824 */ /* 0x000fc800078e02ff */
[----:B0-----:R-:W-:-:S05]  /*0290*/  IMAD.WIDE R16, R13, 0x4, R16 ;  /* 0x000000040d107825 */ /* 0x001fca00078e0210 */
[----:B-1----:R-:W4:Y:S04]  /*02a0*/  LDG.E R20, desc[UR6][R16.64+0x8] ;  /* 0x0000080610147981 */ /* 0x002f28000c1e1900 */
[----:B------:R-:W3:Y:S04]  /*02b0*/  LDG.E R2, desc[UR6][R16.64] ;  /* 0x0000000610027981 */ /* 0x000ee8000c1e1900 */
[----:B------:R0:W2:Y:S01]  /*02c0*/  LDG.E R3, desc[UR6][R16.64+0x4] ;  /* 0x0000040610037981 */ /* 0x0000a2000c1e1900 */
[----:B------:R-:W-:-:S04]  /*02d0*/  IABS R18, R12 ;  /* 0x0000000c00127213 */ /* 0x000fc80000000000 */
[----:B------:R-:W1:Y:S01]  /*02e0*/  I2F.RP R8, R18 ;  /* 0x0000001200087306 */ /* 0x000e620000209400 */
[----:B0-----:R-:W-:-:S07]  /*02f0*/  IABS R16, R12 ;  /* 0x0000000c00107213 */ /* 0x001fce0000000000 */
[----:B-1----:R-:W0:Y:S02]  /*0300*/  MUFU.RCP R8, R8 ;  /* 0x0000000800087308 */ /* 0x002e240000001000 */
[----:B0-----:R-:W-:Y:S02]  /*0310*/  VIADD R10, R8, 0xffffffe ;  /* 0x0ffffffe080a7836 */ /* 0x001fe40000000000 */
[----:B------:R-:W-:-:S04]  /*0320*/  IMAD.MOV R8, RZ, RZ, -R16 ;  /* 0x000000ffff087224 */ /* 0x000fc800078e0a10 */
[----:B------:R0:W1:Y:S02]  /*0330*/  F2I.FTZ.U32.TRUNC.NTZ R11, R10 ;  /* 0x0000000a000b7305 */ /* 0x000064000021f000 */
[----:B0-----:R-:W-:Y:S01]  /*0340*/  IMAD.MOV.U32 R10, RZ, RZ, RZ ;  /* 0x000000ffff0a7224 */ /* 0x001fe200078e00ff */
[----:B-1----:R-:W-:-:S05]  /*0350*/  IADD3 R19, PT, PT, RZ, -R11, RZ ;  /* 0x8000000bff137210 */ /* 0x002fca0007ffe0ff */
[----:B------:R-:W-:-:S04]  /*0360*/  IMAD R17, R19, R18, RZ ;  /* 0x0000001213117224 */ /* 0x000fc800078e02ff */
[----:B------:R-:W-:-:S06]  /*0370*/  IMAD.HI.U32 R14, R11, R17, R10 ;  /* 0x000000110b0e7227 */ /* 0x000fcc00078e000a */
[----:B------:R-:W-:-:S04]  /*0380*/  IMAD.HI.U32 R14, R14, R9, RZ ;  /* 0x000000090e0e7227 */ /* 0x000fc800078e00ff */
[----:B------:R-:W-:-:S05]  /*0390*/  IMAD R9, R14, R8, R9 ;  /* 0x000000080e097224 */ /* 0x000fca00078e0209 */
[----:B------:R-:W-:-:S13]  /*03a0*/  ISETP.GT.U32.AND P4, PT, R18, R9, PT ;  /* 0x000000091200720c */ /* 0x000fda0003f84070 */
[----:B------:R-:W-:Y:S02]  /*03b0*/  @!P4 IADD3 R9, PT, PT, R9, -R18, RZ ;  /* 0x800000120909c210 */ /* 0x000fe40007ffe0ff */
[----:B----4-:R-:W-:Y:S02]  /*03c0*/  ISETP.GE.AND P0, PT, R20, UR9, PT ;  /* 0x0000000914007c0c */ /* 0x010fe4000bf06270 */
[----:B---3--:R-:W-:Y:S02]  /*03d0*/  ISETP.GE.AND P2, PT, R2, UR4, PT ;  /* 0x0000000402007c0c */ /* 0x008fe4000bf46270 */
[----:B------:R-:W-:Y:S02]  /*03e0*/  ISETP.LT.OR P0, PT, R20, RZ, P0 ;  /* 0x000000ff1400720c */ /* 0x000fe40000701670 */
[----:B--2---:R-:W-:Y:S02]  /*03f0*/  ISETP.GE.AND P1, PT, R3, UR8, PT ;  /* 0x0000000803007c0c */ /* 0x004fe4000bf26270 */
[----:B------:R-:W-:-:S02]  /*0400*/  ISETP.LT.OR P2, PT, R2, RZ, P2 ;  /* 0x000000ff0200720c */ /* 0x000fc40001741670 */
[----:B------:R-:W-:-:S04]  /*0410*/  ISETP.LT.OR P1, PT, R3, RZ, P1 ;  /* 0x000000ff0300720c */ /* 0x000fc80000f21670 */
[----:B------:R-:W-:Y:S02]  /*0420*/  PLOP3.LUT P0, PT, P0, P2, P1, 0xfe, 0x0 ;  /* 0x000000000000781c */ /* 0x000fe40000705f16 */
[----:B------:R-:W-:-:S11]  /*0430*/  ISETP.GE.U32.AND P1, PT, R9, R18, PT ;  /* 0x000000120900720c */ /* 0x000fd60003f26070 */
[----:B------:R-:W-:Y:S05]  /*0440*/  @P0 EXIT ;  /* 0x000000000000094d */ /* 0x000fea0003800000 */
[----:B------:R-:W-:Y:S01]  /*0450*/  ISETP.GE.AND P0, PT, R5, RZ, PT ;  /* 0x000000ff0500720c */ /* 0x000fe20003f06270 */
[----:B------:R-:W0:Y:S01]  /*0460*/  LDC.64 R10, c[0x0][0x3b0] ;  /* 0x0000ec00ff0a7b82 */ /* 0x000e220000000a00 */
[-C--:B------:R-:W-:Y:S01]  /*0470*/  ISETP.GT.U32.AND P5, PT, R4, R7.reuse, PT ;  /* 0x000000070400720c */ /* 0x080fe20003fa4070 */
[----:B------:R-:W-:Y:S01]  /*0480*/  IMAD.IADD R4, R7, 0x1, -R4 ;  /* 0x0000000107047824 */ /* 0x000fe200078e0a04 */
[----:B------:R-:W-:Y:S01]  /*0490*/  LOP3.LUT R5, R5, R12, RZ, 0x3c, !PT ;  /* 0x0000000c05057212 */ /* 0x000fe200078e3cff */
[----:B------:R-:W-:Y:S01]  /*04a0*/  @!P4 VIADD R14, R14, 0x1 ;  /* 0x000000010e0ec836 */ /* 0x000fe20000000000 */
[----:B------:R-:W-:Y:S02]  /*04b0*/  ISETP.NE.AND P4, PT, R12, RZ, PT ;  /* 0x000000ff0c00720c */ /* 0x000fe40003f85270 */
[----:B------:R-:W-:Y:S01]  /*04c0*/  SEL R7, R4, R7, !P5 ;  /* 0x0000000704077207 */ /* 0x000fe20006800000 */
[----:B------:R-:W1:Y:S01]  /*04d0*/  LDC.64 R8, c[0x0][0x3a0] ;  /* 0x0000e800ff087b82 */ /* 0x000e620000000a00 */
[----:B------:R-:W-:-:S02]  /*04e0*/  ISETP.GE.AND P2, PT, R5, RZ, PT ;  /* 0x000000ff0500720c */ /* 0x000fc40003f46270 */
[----:B------:R-:W-:Y:S01]  /*04f0*/  @P1 IADD3 R14, PT, PT, R14, 0x1, RZ ;  /* 0x000000010e0e1810 */ /* 0x000fe20007ffe0ff */
[----:B------:R-:W-:-:S04]  /*0500*/  @!P0 IMAD.MOV R7, RZ, RZ, -R7 ;  /* 0x000000ffff078224 */ /* 0x000fc800078e0a07 */
[----:B------:R-:W2:Y:S01]  /*0510*/  LDC.64 R4, c[0x0][0x3a8] ;  /* 0x0000ea00ff047b82 */ /* 0x000ea20000000a00 */
[----:B------:R-:W-:-:S05]  /*0520*/  SEL R7, R6, R7, !P3 ;  /* 0x0000000706077207 */ /* 0x000fca0005800000 */
[----:B------:R-:W-:Y:S01]  /*0530*/  IMAD R15, R15, R0, R7 ;  /* 0x000000000f0f7224 */ /* 0x000fe200078e0207 */
[----:B------:R-:W-:Y:S01]  /*0540*/  @!P2 IADD3 R14, PT, PT, -R14, RZ, RZ ;  /* 0x000000ff0e0ea210 */ /* 0x000fe20007ffe1ff */
[----:B0-----:R-:W-:Y:S01]  /*0550*/  IMAD.WIDE R10, R13, 0x4, R10 ;  /* 0x000000040d0a7825 */ /* 0x001fe200078e020a */
[----:B------:R-:W-:-:S04]  /*0560*/  @!P4 LOP3.LUT R14, RZ, R12, RZ, 0x33, !PT ;  /* 0x0000000cff0ec212 */ /* 0x000fc800078e33ff */
[----:B------:R-:W-:Y:S01]  /*0570*/  STG.E desc[UR6][R10.64+0x4], R3 ;  /* 0x000004030a007986 */ /* 0x000fe2000c101906 */
[----:B-1----:R-:W-:-:S03]  /*0580*/  IMAD.WIDE R8, R15, 0x4, R8 ;  /* 0x000000040f087825 */ /* 0x002fc600078e0208 */
[----:B------:R-:W-:Y:S04]  /*0590*/  STG.E desc[UR6][R10.64], R14 ;  /* 0x0000000e0a007986 */ /* 0x000fe8000c101906 */
[----:B------:R-:W-:Y:S04]  /*05a0*/  STG.E desc[UR6][R10.64+0x8], R2 ;  /* 0x000008020a007986 */ /* 0x000fe8000c101906 */
[----:B------:R-:W3:Y:S01]  /*05b0*/  LDG.E R9, desc[UR6][R8.64] ;  /* 0x0000000608097981 */ /* 0x000ee2000c1e1900 */
[----:B------:R-:W-:-:S04]  /*05c0*/  IMAD R13, R14, UR8, R3 ;  /* 0x000000080e0d7c24 */ /* 0x000fc8000f8e0203 */
[----:B------:R-:W-:-:S04]  /*05d0*/  IMAD R13, R13, UR4, R2 ;  /* 0x000000040d0d7c24 */ /* 0x000fc8000f8e0202 */
[----:B------:R-:W-:-:S04]  /*05e0*/  IMAD R13, R13, R0, R7 ;  /* 0x000000000d0d7224 */ /* 0x000fc800078e0207 */
[----:B--2---:R-:W-:-:S05]  /*05f0*/  IMAD.WIDE R4, R13, 0x4, R4 ;  /* 0x000000040d047825 */ /* 0x004fca00078e0204 */
[----:B---3--:R-:W-:Y:S01]  /*0600*/  REDG.E.ADD.F32.FTZ.RN.STRONG.GPU desc[UR6][R4.64], R9 ;  /* 0x00000009040079a6 */ /* 0x008fe2000c12f306 */
[----:B------:R-:W-:Y:S05]  /*0610*/  EXIT ;  /* 0x000000000000794d */ /* 0x000fea0003800000 */
.L_x_0:
[----:B------:R-:W-:-:S00]  /*0620*/  BRA `(.L_x_0) ;  /* 0xfffffffc00fc7947 */ /* 0x000fc0000383ffff */
[----:B------:R-:W-:-:S00]  /*0630*/  NOP ;  /* 0x0000000000007918 */ /* 0x000fc00000000000 */
        /* <DEDUP_REMOVED lines=12> */
.L_x_1:


//--------------------- .nv.shared.reserved.0     --------------------------
	.section	.nv.shared.reserved.0,"aw",@nobits
	.weak		__nv_reservedSMEM_offset_0_alias
	.size		__nv_reservedSMEM_offset_0_alias, 0, 64
	.other		__nv_reservedSMEM_offset_0_alias,@"STO_CUDA_RESERVED_SHARED STV_DEFAULT"
__nv_reservedSMEM_offset_0_alias:
	.zero		0
	.zero		64


//--------------------- .nv.constant0._Z28voxel_pooling_forward_kerneliiiiiiPKiPKfPfPi --------------------------
	.section	.nv.constant0._Z28voxel_pooling_forward_kerneliiiiiiPKiPKfPfPi,"a",@progbits
	.sectionflags	@""
	.align	4
.nv.constant0._Z28voxel_pooling_forward_kerneliiiiiiPKiPKfPfPi:
	.zero		952


//--------------------- SYMBOLS --------------------------

	.type		.nv.reservedSmem.offset0,@object
	.size		.nv.reservedSmem.offset0,0x4
